	.headerflags	@"EF_CUDA_TEXMODE_UNIFIED EF_CUDA_64BIT_ADDRESS EF_CUDA_ACCELERATORS EF_CUDA_SM90 EF_CUDA_VIRTUAL_SM(EF_CUDA_SM90)"
	.elftype	@"ET_EXEC"


//--------------------- .nv.info                  --------------------------
	.section	.nv.info,"",@"SHT_CUDA_INFO"
	.align	4


	//----- nvinfo : EIATTR_REGCOUNT
	.align		4
        /*0000*/ 	.byte	0x04, 0x2f
        /*0002*/ 	.short	(.L_1 - .L_0)
	.align		4
.L_0:
        /*0004*/ 	.word	index@(triton_poi_fused_convolution_relu_threshold_backward_29)
        /*0008*/ 	.word	0x0000000e


	//----- nvinfo : EIATTR_MIN_STACK_SIZE
	.align		4
.L_1:
        /*000c*/ 	.byte	0x04, 0x12
        /*000e*/ 	.short	(.L_3 - .L_2)
	.align		4
.L_2:
        /*0010*/ 	.word	index@(triton_poi_fused_convolution_relu_threshold_backward_29)
        /*0014*/ 	.word	0x00000000


	//----- nvinfo : EIATTR_FRAME_SIZE
	.align		4
.L_3:
        /*0018*/ 	.byte	0x04, 0x11
        /*001a*/ 	.short	(.L_5 - .L_4)
	.align		4
.L_4:
        /*001c*/ 	.word	index@(triton_poi_fused_convolution_relu_threshold_backward_29)
        /*0020*/ 	.word	0x00000000


	//----- nvinfo : EIATTR_MIN_STACK_SIZE
	.align		4
.L_5:
        /*0024*/ 	.byte	0x04, 0x12
        /*0026*/ 	.short	(.L_7 - .L_6)
	.align		4
.L_6:
        /*0028*/ 	.word	index@(triton_poi_fused_convolution_relu_threshold_backward_29)
        /*002c*/ 	.word	0x00000000
.L_7:


//--------------------- .nv.info.triton_poi_fused_convolution_relu_threshold_backward_29 --------------------------
	.section	.nv.info.triton_poi_fused_convolution_relu_threshold_backward_29,"",@"SHT_CUDA_INFO"
	.sectionflags	@""
	.align	4


	//----- nvinfo : EIATTR_CUDA_API_VERSION
	.align		4
        /*0000*/ 	.byte	0x04, 0x37
        /*0002*/ 	.short	(.L_9 - .L_8)
.L_8:
        /*0004*/ 	.word	0x0000007c


	//----- nvinfo : EIATTR_KPARAM_INFO
	.align		4
.L_9:
        /*0008*/ 	.byte	0x04, 0x17
        /*000a*/ 	.short	(.L_11 - .L_10)
.L_10:
        /*000c*/ 	.word	0x00000000
        /*0010*/ 	.short	0x0003
        /*0012*/ 	.short	0x0018
        /*0014*/ 	.byte	0x00, 0xf0, 0x11, 0x00


	//----- nvinfo : EIATTR_KPARAM_INFO
	.align		4
.L_11:
        /*0018*/ 	.byte	0x04, 0x17
        /*001a*/ 	.short	(.L_13 - .L_12)
.L_12:
        /*001c*/ 	.word	0x00000000
        /*0020*/ 	.short	0x0002
        /*0022*/ 	.short	0x0010
        /*0024*/ 	.byte	0x00, 0xf4, 0x21, 0x00


	//----- nvinfo : EIATTR_KPARAM_INFO
	.align		4
.L_13:
        /*0028*/ 	.byte	0x04, 0x17
        /*002a*/ 	.short	(.L_15 - .L_14)
.L_14:
        /*002c*/ 	.word	0x00000000
        /*0030*/ 	.short	0x0001
        /*0032*/ 	.short	0x0008
        /*0034*/ 	.byte	0x00, 0xf4, 0x21, 0x00


	//----- nvinfo : EIATTR_KPARAM_INFO
	.align		4
.L_15:
        /*0038*/ 	.byte	0x04, 0x17
        /*003a*/ 	.short	(.L_17 - .L_16)
.L_16:
        /*003c*/ 	.word	0x00000000
        /*0040*/ 	.short	0x0000
        /*0042*/ 	.short	0x0000
        /*0044*/ 	.byte	0x00, 0xf4, 0x21, 0x00


	//----- nvinfo : EIATTR_SPARSE_MMA_MASK
	.align		4
.L_17:
        /*0048*/ 	.byte	0x03, 0x50
        /*004a*/ 	.short	0x0000


	//----- nvinfo : EIATTR_MAXREG_COUNT
	.align		4
        /*004c*/ 	.byte	0x03, 0x1b
        /*004e*/ 	.short	0x00ff


	//----- nvinfo : EIATTR_EXIT_INSTR_OFFSETS
	.align		4
        /*0050*/ 	.byte	0x04, 0x1c
        /*0052*/ 	.short	(.L_19 - .L_18)


	//   ....[0]....
.L_18:
        /*0054*/ 	.word	0x00000220


	//   ....[1]....
        /*0058*/ 	.word	0x00000240


	//----- nvinfo : EIATTR_REQNTID
	.align		4
.L_19:
        /*005c*/ 	.byte	0x04, 0x10
        /*005e*/ 	.short	(.L_21 - .L_20)
.L_20:
        /*0060*/ 	.word	0x00000080
        /*0064*/ 	.word	0x00000001
        /*0068*/ 	.word	0x00000001


	//----- nvinfo : EIATTR_CBANK_PARAM_SIZE
	.align		4
.L_21:
        /*006c*/ 	.byte	0x03, 0x19
        /*006e*/ 	.short	0x001c


	//----- nvinfo : EIATTR_PARAM_CBANK
	.align		4
        /*0070*/ 	.byte	0x04, 0x0a
        /*0072*/ 	.short	(.L_23 - .L_22)
	.align		4
.L_22:
        /*0074*/ 	.word	index@(.nv.constant0.triton_poi_fused_convolution_relu_threshold_backward_29)
        /*0078*/ 	.short	0x0210
        /*007a*/ 	.short	0x001c


	//----- nvinfo : EIATTR_SW_WAR
	.align		4
.L_23:
        /*007c*/ 	.byte	0x04, 0x36
        /*007e*/ 	.short	(.L_25 - .L_24)
.L_24:
        /*0080*/ 	.word	0x00000008
.L_25:


//--------------------- .nv.callgraph             --------------------------
	.section	.nv.callgraph,"",@"SHT_CUDA_CALLGRAPH"
	.align	4
	.sectionentsize	8
	.align		4
        /*0000*/ 	.word	0x00000000
	.align		4
        /*0004*/ 	.word	0xffffffff
	.align		4
        /*0008*/ 	.word	0x00000000
	.align		4
        /*000c*/ 	.word	0xfffffffe
	.align		4
        /*0010*/ 	.word	0x00000000
	.align		4
        /*0014*/ 	.word	0xfffffffd
	.align		4
        /*0018*/ 	.word	0x00000000
	.align		4
        /*001c*/ 	.word	0xfffffffc


//--------------------- .text.triton_poi_fused_convolution_relu_threshold_backward_29 --------------------------
	.section	.text.triton_poi_fused_convolution_relu_threshold_backward_29,"ax",@progbits
	.align	128
        .global         triton_poi_fused_convolution_relu_threshold_backward_29
        .type           triton_poi_fused_convolution_relu_threshold_backward_29,@function
        .size           triton_poi_fused_convolution_relu_threshold_backward_29,(.L_x_1 - triton_poi_fused_convolution_relu_threshold_backward_29)
        .other          triton_poi_fused_convolution_relu_threshold_backward_29,@"STO_CUDA_ENTRY STV_DEFAULT"
triton_poi_fused_convolution_relu_threshold_backward_29:
.text.triton_poi_fused_convolution_relu_threshold_backward_29:
[----:B------:R-:W0:Y:S02]  /*0000*/  LDC R1, c[0x0][0x28] ;  /* 0x00000a00ff017b82 */ /* 0x000e240000000800 */
[----:B------:R-:W1:Y:S01]  /*0010*/  S2R R0, SR_TID.X ;  /* 0x0000000000007919 */ /* 0x000e620000002100 */
[----:B------:R-:W2:Y:S01]  /*0020*/  LDC.64 R4, c[0x0][0x218] ;  /* 0x00008600ff047b82 */ /* 0x000ea20000000a00 */
[----:B------:R-:W-:Y:S01]  /*0030*/  CS2R R10, SRZ ;  /* 0x00000000000a7805 */ /* 0x000fe2000001ff00 */
[----:B------:R-:W-:Y:S01]  /*0040*/  ULDC.64 UR4, c[0x0][0x208] ;  /* 0x0000820000047ab9 */ /* 0x000fe20000000a00 */
[----:B------:R-:W3:Y:S01]  /*0050*/  S2R R7, SR_CTAID.X ;  /* 0x0000000000077919 */ /* 0x000ee20000002500 */
[----:B------:R-:W-:-:S04]  /*0060*/  ULDC.64 UR6, c[0x0][0x220] ;  /* 0x0000880000067ab9 */ /* 0x000fc80000000a00 */
[----:B------:R-:W4:Y:S01]  /*0070*/  LDC.64 R2, c[0x0][0x210] ;  /* 0x00008400ff027b82 */ /* 0x000f220000000a00 */
[----:B-1----:R-:W-:-:S05]  /*0080*/  IMAD.SHL.U32 R0, R0, 0x2, RZ ;  /* 0x0000000200007824 */ /* 0x002fca00078e00ff */
[----:B------:R-:W-:-:S05]  /*0090*/  LOP3.LUT R0, R0, 0xfe, RZ, 0xc0, !PT ;  /* 0x000000fe00007812 */ /* 0x000fca00078ec0ff */
[----:B---3--:R-:W-:-:S04]  /*00a0*/  IMAD R7, R7, 0x100, R0 ;  /* 0x0000010007077824 */ /* 0x008fc800078e0200 */
[C---:B------:R-:W-:Y:S01]  /*00b0*/  IMAD.HI R0, R7.reuse, 0x10624dd3, RZ ;  /* 0x10624dd307007827 */ /* 0x040fe200078e02ff */
[----:B------:R-:W-:-:S03]  /*00c0*/  ISETP.GE.AND P0, PT, R7, 0x8ca0, PT ;  /* 0x00008ca00700780c */ /* 0x000fc60003f06270 */
[----:B----4-:R-:W-:Y:S01]  /*00d0*/  IMAD.WIDE R2, R7, 0x4, R2 ;  /* 0x0000000407027825 */ /* 0x010fe200078e0202 */
[----:B------:R-:W-:-:S04]  /*00e0*/  SHF.R.U32.HI R9, RZ, 0x1f, R0 ;  /* 0x0000001fff097819 */ /* 0x000fc80000011600 */
[----:B------:R-:W-:-:S05]  /*00f0*/  LEA.HI.SX32 R0, R0, R9, 0x1a ;  /* 0x0000000900007211 */ /* 0x000fca00078fd2ff */
[----:B------:R-:W-:-:S04]  /*0100*/  IMAD R9, R0, -0x3e8, R7 ;  /* 0xfffffc1800097824 */ /* 0x000fc800078e0207 */
[----:B--2---:R-:W-:Y:S01]  /*0110*/  IMAD.WIDE R4, R9, 0x4, R4 ;  /* 0x0000000409047825 */ /* 0x004fe200078e0204 */
[----:B------:R-:W-:-:S04]  /*0120*/  CS2R R8, SRZ ;  /* 0x0000000000087805 */ /* 0x000fc8000001ff00 */
[----:B------:R-:W2:Y:S04]  /*0130*/  @!P0 LDG.E.EL.64 R10, desc[UR4][R4.64] ;  /* 0x00000004040a8981 */ /* 0x000ea8000c2e1b00 */
[----:B------:R1:W2:Y:S02]  /*0140*/  @!P0 LDG.E.64 R8, desc[UR4][R2.64] ;  /* 0x0000000402088981 */ /* 0x0002a4000c1e1b00 */
[----:B-1----:R-:W-:-:S04]  /*0150*/  IADD3 R2, P3, R7, UR6, RZ ;  /* 0x0000000607027c10 */ /* 0x002fc8000ff7e0ff */
[----:B------:R-:W-:Y:S02]  /*0160*/  LEA.HI.X.SX32 R3, R7, UR7, 0x1, P3 ;  /* 0x0000000707037c11 */ /* 0x000fe400098f0eff */
[----:B--2---:R-:W-:Y:S01]  /*0170*/  FSETP.GEU.AND P2, PT, R8, -R10, PT ;  /* 0x8000000a0800720b */ /* 0x004fe20003f4e000 */
[----:B------:R-:W-:Y:S01]  /*0180*/  FADD R8, R10, R8 ;  /* 0x000000080a087221 */ /* 0x000fe20000000000 */
[----:B------:R-:W-:Y:S01]  /*0190*/  FADD R0, R11, R9 ;  /* 0x000000090b007221 */ /* 0x000fe20000000000 */
[----:B------:R-:W-:-:S03]  /*01a0*/  FSETP.GEU.AND P1, PT, R9, -R11, PT ;  /* 0x8000000b0900720b */ /* 0x000fc60003f2e000 */
[----:B------:R-:W-:Y:S02]  /*01b0*/  FSEL R8, R8, RZ, P2 ;  /* 0x000000ff08087208 */ /* 0x000fe40001000000 */
[----:B------:R-:W-:Y:S02]  /*01c0*/  FSEL R0, R0, RZ, P1 ;  /* 0x000000ff00007208 */ /* 0x000fe40000800000 */
[----:B------:R-:W-:Y:S02]  /*01d0*/  FSETP.GTU.AND P2, PT, R8, RZ, PT ;  /* 0x000000ff0800720b */ /* 0x000fe40003f4c000 */
[----:B------:R-:W-:Y:S02]  /*01e0*/  FSETP.GTU.AND P1, PT, R0, RZ, PT ;  /* 0x000000ff0000720b */ /* 0x000fe40003f2c000 */
[----:B------:R-:W-:Y:S02]  /*01f0*/  SEL R0, RZ, 0x1, P2 ;  /* 0x00000001ff007807 */ /* 0x000fe40001000000 */
[----:B------:R-:W-:-:S05]  /*0200*/  SEL R5, RZ, 0x100, P1 ;  /* 0x00000100ff057807 */ /* 0x000fca0000800000 */
[----:B------:R-:W-:Y:S01]  /*0210*/  IMAD.IADD R5, R0, 0x1, R5 ;  /* 0x0000000100057824 */ /* 0x000fe200078e0205 */
[----:B------:R-:W-:Y:S06]  /*0220*/  @P0 EXIT ;  /* 0x000000000000094d */ /* 0x000fec0003800000 */
[----:B------:R-:W-:Y:S01]  /*0230*/  STG.E.U16 desc[UR4][R2.64], R5 ;  /* 0x0000000502007986 */ /* 0x000fe2000c101504 */
[----:B------:R-:W-:Y:S05]  /*0240*/  EXIT ;  /* 0x000000000000794d */ /* 0x000fea0003800000 */
.L_x_0:
[----:B------:R-:W-:-:S00]  /*0250*/  BRA `(.L_x_0) ;  /* 0xfffffffc00fc7947 */ /* 0x000fc0000383ffff */
[----:B------:R-:W-:-:S00]  /*0260*/  NOP ;  /* 0x0000000000007918 */ /* 0x000fc00000000000 */
        /* <DEDUP_REMOVED lines=9> */
.L_x_1:


//--------------------- .nv.constant0.triton_poi_fused_convolution_relu_threshold_backward_29 --------------------------
	.section	.nv.constant0.triton_poi_fused_convolution_relu_threshold_backward_29,"a",@progbits
	.sectionflags	@""
	.align	4
.nv.constant0.triton_poi_fused_convolution_relu_threshold_backward_29:
	.zero		556
